	.headerflags	@"EF_CUDA_TEXMODE_UNIFIED EF_CUDA_64BIT_ADDRESS EF_CUDA_ACCELERATORS EF_CUDA_SM90 EF_CUDA_VIRTUAL_SM(EF_CUDA_SM90)"
	.elftype	@"ET_EXEC"


//--------------------- .nv.info                  --------------------------
	.section	.nv.info,"",@"SHT_CUDA_INFO"
	.align	4


	//----- nvinfo : EIATTR_REGCOUNT
	.align		4
        /*0000*/ 	.byte	0x04, 0x2f
        /*0002*/ 	.short	(.L_1 - .L_0)
	.align		4
.L_0:
        /*0004*/ 	.word	index@(triton_poi_fused_div_1)
        /*0008*/ 	.word	0x00000008


	//----- nvinfo : EIATTR_MIN_STACK_SIZE
	.align		4
.L_1:
        /*000c*/ 	.byte	0x04, 0x12
        /*000e*/ 	.short	(.L_3 - .L_2)
	.align		4
.L_2:
        /*0010*/ 	.word	index@(triton_poi_fused_div_1)
        /*0014*/ 	.word	0x00000000


	//----- nvinfo : EIATTR_FRAME_SIZE
	.align		4
.L_3:
        /*0018*/ 	.byte	0x04, 0x11
        /*001a*/ 	.short	(.L_5 - .L_4)
	.align		4
.L_4:
        /*001c*/ 	.word	index@(triton_poi_fused_div_1)
        /*0020*/ 	.word	0x00000000


	//----- nvinfo : EIATTR_MIN_STACK_SIZE
	.align		4
.L_5:
        /*0024*/ 	.byte	0x04, 0x12
        /*0026*/ 	.short	(.L_7 - .L_6)
	.align		4
.L_6:
        /*0028*/ 	.word	index@(triton_poi_fused_div_1)
        /*002c*/ 	.word	0x00000000
.L_7:


//--------------------- .nv.info.triton_poi_fused_div_1 --------------------------
	.section	.nv.info.triton_poi_fused_div_1,"",@"SHT_CUDA_INFO"
	.sectionflags	@""
	.align	4


	//----- nvinfo : EIATTR_CUDA_API_VERSION
	.align		4
        /*0000*/ 	.byte	0x04, 0x37
        /*0002*/ 	.short	(.L_9 - .L_8)
.L_8:
        /*0004*/ 	.word	0x0000007c


	//----- nvinfo : EIATTR_KPARAM_INFO
	.align		4
.L_9:
        /*0008*/ 	.byte	0x04, 0x17
        /*000a*/ 	.short	(.L_11 - .L_10)
.L_10:
        /*000c*/ 	.word	0x00000000
        /*0010*/ 	.short	0x0001
        /*0012*/ 	.short	0x0008
        /*0014*/ 	.byte	0x00, 0xf0, 0x11, 0x00


	//----- nvinfo : EIATTR_KPARAM_INFO
	.align		4
.L_11:
        /*0018*/ 	.byte	0x04, 0x17
        /*001a*/ 	.short	(.L_13 - .L_12)
.L_12:
        /*001c*/ 	.word	0x00000000
        /*0020*/ 	.short	0x0000
        /*0022*/ 	.short	0x0000
        /*0024*/ 	.byte	0x00, 0xf4, 0x21, 0x00


	//----- nvinfo : EIATTR_SPARSE_MMA_MASK
	.align		4
.L_13:
        /*0028*/ 	.byte	0x03, 0x50
        /*002a*/ 	.short	0x0000


	//----- nvinfo : EIATTR_MAXREG_COUNT
	.align		4
        /*002c*/ 	.byte	0x03, 0x1b
        /*002e*/ 	.short	0x00ff


	//----- nvinfo : EIATTR_EXIT_INSTR_OFFSETS
	.align		4
        /*0030*/ 	.byte	0x04, 0x1c
        /*0032*/ 	.short	(.L_15 - .L_14)


	//   ....[0]....
.L_14:
        /*0034*/ 	.word	0x00000100


	//   ....[1]....
        /*0038*/ 	.word	0x00000130


	//----- nvinfo : EIATTR_REQNTID
	.align		4
.L_15:
        /*003c*/ 	.byte	0x04, 0x10
        /*003e*/ 	.short	(.L_17 - .L_16)
.L_16:
        /*0040*/ 	.word	0x00000020
        /*0044*/ 	.word	0x00000001
        /*0048*/ 	.word	0x00000001


	//----- nvinfo : EIATTR_CRS_STACK_SIZE
	.align		4
.L_17:
        /*004c*/ 	.byte	0x04, 0x1e
        /*004e*/ 	.short	(.L_19 - .L_18)
.L_18:
        /*0050*/ 	.word	0x00000000


	//----- nvinfo : EIATTR_CBANK_PARAM_SIZE
	.align		4
.L_19:
        /*0054*/ 	.byte	0x03, 0x19
        /*0056*/ 	.short	0x000c


	//----- nvinfo : EIATTR_PARAM_CBANK
	.align		4
        /*0058*/ 	.byte	0x04, 0x0a
        /*005a*/ 	.short	(.L_21 - .L_20)
	.align		4
.L_20:
        /*005c*/ 	.word	index@(.nv.constant0.triton_poi_fused_div_1)
        /*0060*/ 	.short	0x0210
        /*0062*/ 	.short	0x000c


	//----- nvinfo : EIATTR_SW_WAR
	.align		4
.L_21:
        /*0064*/ 	.byte	0x04, 0x36
        /*0066*/ 	.short	(.L_23 - .L_22)
.L_22:
        /*0068*/ 	.word	0x00000008
.L_23:


//--------------------- .nv.callgraph             --------------------------
	.section	.nv.callgraph,"",@"SHT_CUDA_CALLGRAPH"
	.align	4
	.sectionentsize	8
	.align		4
        /*0000*/ 	.word	0x00000000
	.align		4
        /*0004*/ 	.word	0xffffffff
	.align		4
        /*0008*/ 	.word	0x00000000
	.align		4
        /*000c*/ 	.word	0xfffffffe
	.align		4
        /*0010*/ 	.word	0x00000000
	.align		4
        /*0014*/ 	.word	0xfffffffd
	.align		4
        /*0018*/ 	.word	0x00000000
	.align		4
        /*001c*/ 	.word	0xfffffffc


//--------------------- .text.triton_poi_fused_div_1 --------------------------
	.section	.text.triton_poi_fused_div_1,"ax",@progbits
	.align	128
        .global         triton_poi_fused_div_1
        .type           triton_poi_fused_div_1,@function
        .size           triton_poi_fused_div_1,(.L_x_3 - triton_poi_fused_div_1)
        .other          triton_poi_fused_div_1,@"STO_CUDA_ENTRY STV_DEFAULT"
triton_poi_fused_div_1:
.text.triton_poi_fused_div_1:
[----:B------:R-:W0:Y:S02]  /*0000*/  LDC R1, c[0x0][0x28] ;  /* 0x00000a00ff017b82 */ /* 0x000e240000000800 */
[----:B------:R-:W1:Y:S01]  /*0010*/  S2R R4, SR_TID.X ;  /* 0x0000000000047919 */ /* 0x000e620000002100 */
[----:B------:R-:W2:Y:S01]  /*0020*/  LDC.64 R2, c[0x0][0x210] ;  /* 0x00008400ff027b82 */ /* 0x000ea20000000a00 */
[----:B------:R-:W-:Y:S01]  /*0030*/  ULDC.64 UR4, c[0x0][0x208] ;  /* 0x0000820000047ab9 */ /* 0x000fe20000000a00 */
[----:B------:R-:W-:Y:S01]  /*0040*/  BSSY B0, `(.L_x_0) ;  /* 0x000000b000007945 */ /* 0x000fe20003800000 */
[----:B------:R-:W3:Y:S01]  /*0050*/  S2R R5, SR_CTAID.X ;  /* 0x0000000000057919 */ /* 0x000ee20000002500 */
[C---:B-1----:R-:W-:Y:S02]  /*0060*/  LOP3.LUT R0, R4.reuse, 0xf, RZ, 0xc0, !PT ;  /* 0x0000000f04007812 */ /* 0x042fe400078ec0ff */
[----:B------:R-:W-:-:S03]  /*0070*/  LOP3.LUT P0, RZ, R4, 0x10, RZ, 0xc0, !PT ;  /* 0x0000001004ff7812 */ /* 0x000fc6000780c0ff */
[----:B---3--:R-:W-:Y:S02]  /*0080*/  IMAD R5, R5, 0x10, R0 ;  /* 0x0000001005057824 */ /* 0x008fe400078e0200 */
[----:B------:R-:W-:Y:S02]  /*0090*/  IMAD.MOV.U32 R0, RZ, RZ, RZ ;  /* 0x000000ffff007224 */ /* 0x000fe400078e00ff */
[C---:B--2---:R-:W-:Y:S01]  /*00a0*/  IMAD.WIDE R2, R5.reuse, 0x4, R2 ;  /* 0x0000000405027825 */ /* 0x044fe200078e0202 */
[C---:B------:R-:W-:Y:S02]  /*00b0*/  ISETP.GE.AND P1, PT, R5.reuse, 0x10, PT ;  /* 0x000000100500780c */ /* 0x040fe40003f26270 */
[----:B------:R-:W-:-:S11]  /*00c0*/  ISETP.LT.AND P0, PT, R5, 0x10, !P0 ;  /* 0x000000100500780c */ /* 0x000fd60004701270 */
[----:B------:R-:W-:Y:S05]  /*00d0*/  @P1 BRA `(.L_x_1) ;  /* 0x0000000000041947 */ /* 0x000fea0003800000 */
[----:B------:R1:W5:Y:S02]  /*00e0*/  LDG.E R0, desc[UR4][R2.64] ;  /* 0x0000000402007981 */ /* 0x000364000c1e1900 */
.L_x_1:
[----:B------:R-:W-:Y:S05]  /*00f0*/  BSYNC B0 ;  /* 0x0000000000007941 */ /* 0x000fea0003800000 */
.L_x_0:
[----:B------:R-:W-:Y:S05]  /*0100*/  @!P0 EXIT ;  /* 0x000000000000894d */ /* 0x000fea0003800000 */
[----:B-----5:R-:W-:-:S05]  /*0110*/  FMUL R5, R0, 0.25 ;  /* 0x3e80000000057820 */ /* 0x020fca0000400000 */
[----:B------:R-:W-:Y:S01]  /*0120*/  STG.E desc[UR4][R2.64], R5 ;  /* 0x0000000502007986 */ /* 0x000fe2000c101904 */
[----:B------:R-:W-:Y:S05]  /*0130*/  EXIT ;  /* 0x000000000000794d */ /* 0x000fea0003800000 */
.L_x_2:
[----:B------:R-:W-:-:S00]  /*0140*/  BRA `(.L_x_2) ;  /* 0xfffffffc00fc7947 */ /* 0x000fc0000383ffff */
[----:B------:R-:W-:-:S00]  /*0150*/  NOP ;  /* 0x0000000000007918 */ /* 0x000fc00000000000 */
        /* <DEDUP_REMOVED lines=10> */
.L_x_3:


//--------------------- .nv.constant0.triton_poi_fused_div_1 --------------------------
	.section	.nv.constant0.triton_poi_fused_div_1,"a",@progbits
	.sectionflags	@""
	.align	4
.nv.constant0.triton_poi_fused_div_1:
	.zero		540
